//
// Generated by NVIDIA NVVM Compiler
//
// Compiler Build ID: CL-36424714
// Cuda compilation tools, release 13.0, V13.0.88
// Based on NVVM 20.0.0
//

.version 9.0
.target sm_100
.address_size 64

	// .globl	_Z7dkernelPjj

.visible .entry _Z7dkernelPjj(
	.param .u64 .ptr .align 1 _Z7dkernelPjj_param_0,
	.param .u32 _Z7dkernelPjj_param_1
)
{
	.reg .pred 	%p<2>;
	.reg .b32 	%r<6>;
	.reg .b64 	%rd<5>;

	ld.param.u64 	%rd1, [_Z7dkernelPjj_param_0];
	ld.param.u32 	%r2, [_Z7dkernelPjj_param_1];
	mov.u32 	%r3, %ctaid.x;
	mov.u32 	%r4, %ntid.x;
	mov.u32 	%r5, %tid.x;
	mad.lo.s32 	%r1, %r3, %r4, %r5;
	setp.ge.u32 	%p1, %r1, %r2;
	@%p1 bra 	$L__BB0_2;
	cvta.to.global.u64 	%rd2, %rd1;
	mul.wide.u32 	%rd3, %r1, 4;
	add.s64 	%rd4, %rd2, %rd3;
	st.global.u32 	[%rd4], %r1;
$L__BB0_2:
	ret;

}


// ===== COMPILED SASS (sm_100) =====

	.target	sm_100

	.elftype	@"ET_EXEC"


//--------------------- .note.nv.tkinfo           --------------------------
	.section	.note.nv.tkinfo,"",@"SHT_NOTE"
	.sectionflags	@"SHF_NOTE_NV_TKINFO"
	.tkinfo
        /*0018*/ 	.word	0x00000002
        /*0030*/ 	.string	""
        /*0030*/ 	.string	"ptxas"
        /*0030*/ 	.string	"Cuda compilation tools, release 13.0, V13.0.88"
        /*0030*/ 	.string	"Build cuda_13.0.r13.0/compiler.36424714_0"
        /*0030*/ 	.string	"-arch sm_100 -m 64 "



//--------------------- .note.nv.cuinfo           --------------------------
	.section	.note.nv.cuinfo,"",@"SHT_NOTE"
	.sectionflags	@"SHF_NOTE_NV_CUINFO"
        /*0018*/ 	.short	0x0002
        /*001a*/ 	.short	0x0064
        /*001c*/ 	.short	0x0082
	.zero		2


//--------------------- .nv.info                  --------------------------
	.section	.nv.info,"",@"SHT_CUDA_INFO"
	.align	4


	//----- nvinfo : EIATTR_REGCOUNT
	.align		4
        /*0000*/ 	.byte	0x04, 0x2f
        /*0002*/ 	.short	(.L_1 - .L_0)
	.align		4
.L_0:
        /*0004*/ 	.word	index@(_Z7dkernelPjj)
        /*0008*/ 	.word	0x00000008


	//----- nvinfo : EIATTR_FRAME_SIZE
	.align		4
.L_1:
        /*000c*/ 	.byte	0x04, 0x11
        /*000e*/ 	.short	(.L_3 - .L_2)
	.align		4
.L_2:
        /*0010*/ 	.word	index@(_Z7dkernelPjj)
        /*0014*/ 	.word	0x00000000


	//----- nvinfo : EIATTR_MIN_STACK_SIZE
	.align		4
.L_3:
        /*0018*/ 	.byte	0x04, 0x12
        /*001a*/ 	.short	(.L_5 - .L_4)
	.align		4
.L_4:
        /*001c*/ 	.word	index@(_Z7dkernelPjj)
        /*0020*/ 	.word	0x00000000
.L_5:


//--------------------- .nv.compat                --------------------------
	.section	.nv.compat,"",@"SHT_CUDA_COMPAT_INFO"
	.align	4
        /*0000*/ 	.byte	0x02, 0x09, 0x00, 0x00, 0x02, 0x02, 0x01, 0x00, 0x02, 0x05, 0x05, 0x00, 0x03, 0x07, 0x01, 0x01
        /*0010*/ 	.byte	0x02, 0x03, 0x00, 0x00, 0x02, 0x06, 0x01, 0x00, 0x04, 0x0b, 0x08, 0x00, 0x09, 0x00, 0x00, 0x00
        /*0020*/ 	.byte	0x00, 0x00, 0x00, 0x00


//--------------------- .nv.info._Z7dkernelPjj    --------------------------
	.section	.nv.info._Z7dkernelPjj,"",@"SHT_CUDA_INFO"
	.sectionflags	@""
	.align	4


	//----- nvinfo : EIATTR_CUDA_API_VERSION
	.align		4
        /*0000*/ 	.byte	0x04, 0x37
        /*0002*/ 	.short	(.L_7 - .L_6)
.L_6:
        /*0004*/ 	.word	0x00000082


	//----- nvinfo : EIATTR_KPARAM_INFO
	.align		4
.L_7:
        /*0008*/ 	.byte	0x04, 0x17
        /*000a*/ 	.short	(.L_9 - .L_8)
.L_8:
        /*000c*/ 	.word	0x00000000
        /*0010*/ 	.short	0x0001
        /*0012*/ 	.short	0x0008
        /*0014*/ 	.byte	0x00, 0xf0, 0x11, 0x00


	//----- nvinfo : EIATTR_KPARAM_INFO
	.align		4
.L_9:
        /*0018*/ 	.byte	0x04, 0x17
        /*001a*/ 	.short	(.L_11 - .L_10)
.L_10:
        /*001c*/ 	.word	0x00000000
        /*0020*/ 	.short	0x0000
        /*0022*/ 	.short	0x0000
        /*0024*/ 	.byte	0x00, 0xf5, 0x21, 0x00


	//----- nvinfo : EIATTR_SPARSE_MMA_MASK
	.align		4
.L_11:
        /*0028*/ 	.byte	0x03, 0x50
        /*002a*/ 	.short	0x0000


	//----- nvinfo : EIATTR_MAXREG_COUNT
	.align		4
        /*002c*/ 	.byte	0x03, 0x1b
        /*002e*/ 	.short	0x00ff


	//----- nvinfo : EIATTR_MERCURY_ISA_VERSION
	.align		4
        /*0030*/ 	.byte	0x03, 0x5f
        /*0032*/ 	.short	0x0101


	//----- nvinfo : EIATTR_VRC_CTA_INIT_COUNT
	.align		4
        /*0034*/ 	.byte	0x02, 0x4a
	.zero		1
	.zero		1


	//----- nvinfo : EIATTR_EXIT_INSTR_OFFSETS
	.align		4
        /*0038*/ 	.byte	0x04, 0x1c
        /*003a*/ 	.short	(.L_13 - .L_12)


	//   ....[0]....
.L_12:
        /*003c*/ 	.word	0x00000070


	//   ....[1]....
        /*0040*/ 	.word	0x000000c0


	//----- nvinfo : EIATTR_CBANK_PARAM_SIZE
	.align		4
.L_13:
        /*0044*/ 	.byte	0x03, 0x19
        /*0046*/ 	.short	0x000c


	//----- nvinfo : EIATTR_PARAM_CBANK
	.align		4
        /*0048*/ 	.byte	0x04, 0x0a
        /*004a*/ 	.short	(.L_15 - .L_14)
	.align		4
.L_14:
        /*004c*/ 	.word	index@(.nv.constant0._Z7dkernelPjj)
        /*0050*/ 	.short	0x0380
        /*0052*/ 	.short	0x000c


	//----- nvinfo : EIATTR_SW_WAR
	.align		4
.L_15:
        /*0054*/ 	.byte	0x04, 0x36
        /*0056*/ 	.short	(.L_17 - .L_16)
.L_16:
        /*0058*/ 	.word	0x00000008
.L_17:


//--------------------- .nv.callgraph             --------------------------
	.section	.nv.callgraph,"",@"SHT_CUDA_CALLGRAPH"
	.align	4
	.sectionentsize	8
	.align		4
        /*0000*/ 	.word	0x00000000
	.align		4
        /*0004*/ 	.word	0xffffffff
	.align		4
        /*0008*/ 	.word	0x00000000
	.align		4
        /*000c*/ 	.word	0xfffffffe
	.align		4
        /*0010*/ 	.word	0x00000000
	.align		4
        /*0014*/ 	.word	0xfffffffd
	.align		4
        /*0018*/ 	.word	0x00000000
	.align		4
        /*001c*/ 	.word	0xfffffffc


//--------------------- .text._Z7dkernelPjj       --------------------------
	.section	.text._Z7dkernelPjj,"ax",@progbits
	.align	128
        .global         _Z7dkernelPjj
        .type           _Z7dkernelPjj,@function
        .size           _Z7dkernelPjj,(.L_x_1 - _Z7dkernelPjj)
        .other          _Z7dkernelPjj,@"STO_CUDA_ENTRY STV_DEFAULT"
_Z7dkernelPjj:
.text._Z7dkernelPjj:
[----:B------:R-:W-:Y:S01]  /*0000*/  LDC R1, c[0x0][0x37c] ;  /* 0x0000df00ff017b82 */ /* 0x000fe20000000800 */
[----:B------:R-:W0:Y:S07]  /*0010*/  S2R R0, SR_TID.X ;  /* 0x0000000000007919 */ /* 0x000e2e0000002100 */
[----:B------:R-:W0:Y:S01]  /*0020*/  S2UR UR4, SR_CTAID.X ;  /* 0x00000000000479c3 */ /* 0x000e220000002500 */
[----:B------:R-:W1:Y:S07]  /*0030*/  LDCU UR5, c[0x0][0x388] ;  /* 0x00007100ff0577ac */ /* 0x000e6e0008000800 */
[----:B------:R-:W0:Y:S02]  /*0040*/  LDC R5, c[0x0][0x360] ;  /* 0x0000d800ff057b82 */ /* 0x000e240000000800 */
[----:B0-----:R-:W-:-:S05]  /*0050*/  IMAD R5, R5, UR4, R0 ;  /* 0x0000000405057c24 */ /* 0x001fca000f8e0200 */
[----:B-1----:R-:W-:-:S13]  /*0060*/  ISETP.GE.U32.AND P0, PT, R5, UR5, PT ;  /* 0x0000000505007c0c */ /* 0x002fda000bf06070 */
[----:B------:R-:W-:Y:S05]  /*0070*/  @P0 EXIT ;  /* 0x000000000000094d */ /* 0x000fea0003800000 */
[----:B------:R-:W0:Y:S01]  /*0080*/  LDC.64 R2, c[0x0][0x380] ;  /* 0x0000e000ff027b82 */ /* 0x000e220000000a00 */
[----:B------:R-:W1:Y:S01]  /*0090*/  LDCU.64 UR4, c[0x0][0x358] ;  /* 0x00006b00ff0477ac */ /* 0x000e620008000a00 */
[----:B0-----:R-:W-:-:S05]  /*00a0*/  IMAD.WIDE.U32 R2, R5, 0x4, R2 ;  /* 0x0000000405027825 */ /* 0x001fca00078e0002 */
[----:B-1----:R-:W-:Y:S01]  /*00b0*/  STG.E desc[UR4][R2.64], R5 ;  /* 0x0000000502007986 */ /* 0x002fe2000c101904 */
[----:B------:R-:W-:Y:S05]  /*00c0*/  EXIT ;  /* 0x000000000000794d */ /* 0x000fea0003800000 */
.L_x_0:
[----:B------:R-:W-:-:S00]  /*00d0*/  BRA `(.L_x_0) ;  /* 0xfffffffc00fc7947 */ /* 0x000fc0000383ffff */
[----:B------:R-:W-:-:S00]  /*00e0*/  NOP ;  /* 0x0000000000007918 */ /* 0x000fc00000000000 */
        /* <DEDUP_REMOVED lines=9> */
.L_x_1:


//--------------------- .nv.shared.reserved.0     --------------------------
	.section	.nv.shared.reserved.0,"aw",@nobits
	.weak		__nv_reservedSMEM_offset_0_alias
	.size		__nv_reservedSMEM_offset_0_alias, 0, 64
	.other		__nv_reservedSMEM_offset_0_alias,@"STO_CUDA_RESERVED_SHARED STV_DEFAULT"
__nv_reservedSMEM_offset_0_alias:
	.zero		0
	.zero		64


//--------------------- .nv.constant0._Z7dkernelPjj --------------------------
	.section	.nv.constant0._Z7dkernelPjj,"a",@progbits
	.sectionflags	@""
	.align	4
.nv.constant0._Z7dkernelPjj:
	.zero		908


//--------------------- SYMBOLS --------------------------

	.type		.nv.reservedSmem.offset0,@object
	.size		.nv.reservedSmem.offset0,0x4
